//
// Generated by NVIDIA NVVM Compiler
//
// Compiler Build ID: CL-36424714
// Cuda compilation tools, release 13.0, V13.0.88
// Based on NVVM 20.0.0
//

.version 9.0
.target sm_100
.address_size 64

	// .globl	_Z8reduceV2PfS_i
.extern .shared .align 16 .b8 smemTmp[];

.visible .entry _Z8reduceV2PfS_i(
	.param .u64 .ptr .align 1 _Z8reduceV2PfS_i_param_0,
	.param .u64 .ptr .align 1 _Z8reduceV2PfS_i_param_1,
	.param .u32 _Z8reduceV2PfS_i_param_2
)
{
	.reg .pred 	%p<6>;
	.reg .b32 	%r<19>;
	.reg .b32 	%f<9>;
	.reg .b64 	%rd<9>;

	ld.param.u64 	%rd1, [_Z8reduceV2PfS_i_param_0];
	ld.param.u64 	%rd2, [_Z8reduceV2PfS_i_param_1];
	ld.param.u32 	%r8, [_Z8reduceV2PfS_i_param_2];
	mov.u32 	%r1, %tid.x;
	mov.u32 	%r2, %ctaid.x;
	mov.u32 	%r3, %ntid.x;
	mad.lo.s32 	%r4, %r2, %r3, %r1;
	setp.ge.s32 	%p1, %r4, %r8;
	mov.f32 	%f8, 0f00000000;
	@%p1 bra 	$L__BB0_2;
	cvta.to.global.u64 	%rd3, %rd1;
	mul.wide.s32 	%rd4, %r4, 4;
	add.s64 	%rd5, %rd3, %rd4;
	ld.global.f32 	%f8, [%rd5];
$L__BB0_2:
	shl.b32 	%r9, %r1, 2;
	mov.u32 	%r10, smemTmp;
	add.s32 	%r11, %r10, %r9;
	st.shared.f32 	[%r11], %f8;
	bar.sync 	0;
	setp.lt.u32 	%p2, %r3, 2;
	@%p2 bra 	$L__BB0_7;
	mov.b32 	%r18, 1;
$L__BB0_4:
	shl.b32 	%r6, %r18, 1;
	mul.lo.s32 	%r7, %r6, %r1;
	setp.ge.u32 	%p3, %r7, %r3;
	@%p3 bra 	$L__BB0_6;
	shl.b32 	%r13, %r7, 2;
	add.s32 	%r15, %r10, %r13;
	ld.shared.f32 	%f4, [%r15];
	shl.b32 	%r16, %r18, 2;
	add.s32 	%r17, %r15, %r16;
	ld.shared.f32 	%f5, [%r17];
	add.f32 	%f6, %f4, %f5;
	st.shared.f32 	[%r15], %f6;
$L__BB0_6:
	bar.sync 	0;
	setp.lt.u32 	%p4, %r6, %r3;
	mov.u32 	%r18, %r6;
	@%p4 bra 	$L__BB0_4;
$L__BB0_7:
	setp.ne.s32 	%p5, %r1, 0;
	@%p5 bra 	$L__BB0_9;
	ld.shared.f32 	%f7, [smemTmp];
	cvta.to.global.u64 	%rd6, %rd2;
	mul.wide.u32 	%rd7, %r2, 4;
	add.s64 	%rd8, %rd6, %rd7;
	st.global.f32 	[%rd8], %f7;
$L__BB0_9:
	ret;

}


// ===== COMPILED SASS (sm_100) =====

	.target	sm_100

	.elftype	@"ET_EXEC"


//--------------------- .note.nv.tkinfo           --------------------------
	.section	.note.nv.tkinfo,"",@"SHT_NOTE"
	.sectionflags	@"SHF_NOTE_NV_TKINFO"
	.tkinfo
        /*0018*/ 	.word	0x00000002
        /*0030*/ 	.string	""
        /*0030*/ 	.string	"ptxas"
        /*0030*/ 	.string	"Cuda compilation tools, release 13.0, V13.0.88"
        /*0030*/ 	.string	"Build cuda_13.0.r13.0/compiler.36424714_0"
        /*0030*/ 	.string	"-arch sm_100 -m 64 "



//--------------------- .note.nv.cuinfo           --------------------------
	.section	.note.nv.cuinfo,"",@"SHT_NOTE"
	.sectionflags	@"SHF_NOTE_NV_CUINFO"
        /*0018*/ 	.short	0x0002
        /*001a*/ 	.short	0x0064
        /*001c*/ 	.short	0x0082
	.zero		2


//--------------------- .nv.info                  --------------------------
	.section	.nv.info,"",@"SHT_CUDA_INFO"
	.align	4


	//----- nvinfo : EIATTR_REGCOUNT
	.align		4
        /*0000*/ 	.byte	0x04, 0x2f
        /*0002*/ 	.short	(.L_1 - .L_0)
	.align		4
.L_0:
        /*0004*/ 	.word	index@(_Z8reduceV2PfS_i)
        /*0008*/ 	.word	0x0000000c


	//----- nvinfo : EIATTR_FRAME_SIZE
	.align		4
.L_1:
        /*000c*/ 	.byte	0x04, 0x11
        /*000e*/ 	.short	(.L_3 - .L_2)
	.align		4
.L_2:
        /*0010*/ 	.word	index@(_Z8reduceV2PfS_i)
        /*0014*/ 	.word	0x00000000


	//----- nvinfo : EIATTR_MIN_STACK_SIZE
	.align		4
.L_3:
        /*0018*/ 	.byte	0x04, 0x12
        /*001a*/ 	.short	(.L_5 - .L_4)
	.align		4
.L_4:
        /*001c*/ 	.word	index@(_Z8reduceV2PfS_i)
        /*0020*/ 	.word	0x00000000
.L_5:


//--------------------- .nv.compat                --------------------------
	.section	.nv.compat,"",@"SHT_CUDA_COMPAT_INFO"
	.align	4
        /*0000*/ 	.byte	0x02, 0x09, 0x00, 0x00, 0x02, 0x02, 0x01, 0x00, 0x02, 0x05, 0x05, 0x00, 0x03, 0x07, 0x01, 0x01
        /*0010*/ 	.byte	0x02, 0x03, 0x00, 0x00, 0x02, 0x06, 0x01, 0x00, 0x04, 0x0b, 0x08, 0x00, 0x09, 0x00, 0x00, 0x00
        /*0020*/ 	.byte	0x00, 0x00, 0x00, 0x00


//--------------------- .nv.info._Z8reduceV2PfS_i --------------------------
	.section	.nv.info._Z8reduceV2PfS_i,"",@"SHT_CUDA_INFO"
	.sectionflags	@""
	.align	4


	//----- nvinfo : EIATTR_CUDA_API_VERSION
	.align		4
        /*0000*/ 	.byte	0x04, 0x37
        /*0002*/ 	.short	(.L_7 - .L_6)
.L_6:
        /*0004*/ 	.word	0x00000082


	//----- nvinfo : EIATTR_KPARAM_INFO
	.align		4
.L_7:
        /*0008*/ 	.byte	0x04, 0x17
        /*000a*/ 	.short	(.L_9 - .L_8)
.L_8:
        /*000c*/ 	.word	0x00000000
        /*0010*/ 	.short	0x0002
        /*0012*/ 	.short	0x0010
        /*0014*/ 	.byte	0x00, 0xf0, 0x11, 0x00


	//----- nvinfo : EIATTR_KPARAM_INFO
	.align		4
.L_9:
        /*0018*/ 	.byte	0x04, 0x17
        /*001a*/ 	.short	(.L_11 - .L_10)
.L_10:
        /*001c*/ 	.word	0x00000000
        /*0020*/ 	.short	0x0001
        /*0022*/ 	.short	0x0008
        /*0024*/ 	.byte	0x00, 0xf5, 0x21, 0x00


	//----- nvinfo : EIATTR_KPARAM_INFO
	.align		4
.L_11:
        /*0028*/ 	.byte	0x04, 0x17
        /*002a*/ 	.short	(.L_13 - .L_12)
.L_12:
        /*002c*/ 	.word	0x00000000
        /*0030*/ 	.short	0x0000
        /*0032*/ 	.short	0x0000
        /*0034*/ 	.byte	0x00, 0xf5, 0x21, 0x00


	//----- nvinfo : EIATTR_SPARSE_MMA_MASK
	.align		4
.L_13:
        /*0038*/ 	.byte	0x03, 0x50
        /*003a*/ 	.short	0x0000


	//----- nvinfo : EIATTR_MAXREG_COUNT
	.align		4
        /*003c*/ 	.byte	0x03, 0x1b
        /*003e*/ 	.short	0x00ff


	//----- nvinfo : EIATTR_NUM_BARRIERS
	.align		4
        /*0040*/ 	.byte	0x02, 0x4c
        /*0042*/ 	.byte	0x01
	.zero		1


	//----- nvinfo : EIATTR_MERCURY_ISA_VERSION
	.align		4
        /*0044*/ 	.byte	0x03, 0x5f
        /*0046*/ 	.short	0x0101


	//----- nvinfo : EIATTR_VRC_CTA_INIT_COUNT
	.align		4
        /*0048*/ 	.byte	0x02, 0x4a
	.zero		1
	.zero		1


	//----- nvinfo : EIATTR_EXIT_INSTR_OFFSETS
	.align		4
        /*004c*/ 	.byte	0x04, 0x1c
        /*004e*/ 	.short	(.L_15 - .L_14)


	//   ....[0]....
.L_14:
        /*0050*/ 	.word	0x00000230


	//   ....[1]....
        /*0054*/ 	.word	0x000002b0


	//----- nvinfo : EIATTR_CBANK_PARAM_SIZE
	.align		4
.L_15:
        /*0058*/ 	.byte	0x03, 0x19
        /*005a*/ 	.short	0x0014


	//----- nvinfo : EIATTR_PARAM_CBANK
	.align		4
        /*005c*/ 	.byte	0x04, 0x0a
        /*005e*/ 	.short	(.L_17 - .L_16)
	.align		4
.L_16:
        /*0060*/ 	.word	index@(.nv.constant0._Z8reduceV2PfS_i)
        /*0064*/ 	.short	0x0380
        /*0066*/ 	.short	0x0014


	//----- nvinfo : EIATTR_SW_WAR
	.align		4
.L_17:
        /*0068*/ 	.byte	0x04, 0x36
        /*006a*/ 	.short	(.L_19 - .L_18)
.L_18:
        /*006c*/ 	.word	0x00000008
.L_19:


//--------------------- .nv.callgraph             --------------------------
	.section	.nv.callgraph,"",@"SHT_CUDA_CALLGRAPH"
	.align	4
	.sectionentsize	8
	.align		4
        /*0000*/ 	.word	0x00000000
	.align		4
        /*0004*/ 	.word	0xffffffff
	.align		4
        /*0008*/ 	.word	0x00000000
	.align		4
        /*000c*/ 	.word	0xfffffffe
	.align		4
        /*0010*/ 	.word	0x00000000
	.align		4
        /*0014*/ 	.word	0xfffffffd
	.align		4
        /*0018*/ 	.word	0x00000000
	.align		4
        /*001c*/ 	.word	0xfffffffc


//--------------------- .text._Z8reduceV2PfS_i    --------------------------
	.section	.text._Z8reduceV2PfS_i,"ax",@progbits
	.align	128
        .global         _Z8reduceV2PfS_i
        .type           _Z8reduceV2PfS_i,@function
        .size           _Z8reduceV2PfS_i,(.L_x_3 - _Z8reduceV2PfS_i)
        .other          _Z8reduceV2PfS_i,@"STO_CUDA_ENTRY STV_DEFAULT"
_Z8reduceV2PfS_i:
.text._Z8reduceV2PfS_i:
[----:B------:R-:W-:Y:S01]  /*0000*/  LDC R1, c[0x0][0x37c] ;  /* 0x0000df00ff017b82 */ /* 0x000fe20000000800 */
[----:B------:R-:W0:Y:S01]  /*0010*/  S2R R6, SR_TID.X ;  /* 0x0000000000067919 */ /* 0x000e220000002100 */
[----:B------:R-:W0:Y:S01]  /*0020*/  LDCU UR8, c[0x0][0x360] ;  /* 0x00006c00ff0877ac */ /* 0x000e220008000800 */
[----:B------:R-:W-:Y:S01]  /*0030*/  IMAD.MOV.U32 R0, RZ, RZ, RZ ;  /* 0x000000ffff007224 */ /* 0x000fe200078e00ff */
[----:B------:R-:W0:Y:S01]  /*0040*/  S2R R7, SR_CTAID.X ;  /* 0x0000000000077919 */ /* 0x000e220000002500 */
[----:B------:R-:W1:Y:S01]  /*0050*/  LDCU UR4, c[0x0][0x390] ;  /* 0x00007200ff0477ac */ /* 0x000e620008000800 */
[----:B------:R-:W2:Y:S01]  /*0060*/  LDCU.64 UR6, c[0x0][0x358] ;  /* 0x00006b00ff0677ac */ /* 0x000ea20008000a00 */
[----:B0-----:R-:W-:-:S05]  /*0070*/  IMAD R5, R7, UR8, R6 ;  /* 0x0000000807057c24 */ /* 0x001fca000f8e0206 */
[----:B-1----:R-:W-:-:S13]  /*0080*/  ISETP.GE.AND P0, PT, R5, UR4, PT ;  /* 0x0000000405007c0c */ /* 0x002fda000bf06270 */
[----:B------:R-:W0:Y:S02]  /*0090*/  @!P0 LDC.64 R2, c[0x0][0x380] ;  /* 0x0000e000ff028b82 */ /* 0x000e240000000a00 */
[----:B0-----:R-:W-:-:S05]  /*00a0*/  @!P0 IMAD.WIDE R2, R5, 0x4, R2 ;  /* 0x0000000405028825 */ /* 0x001fca00078e0202 */
[----:B--2---:R-:W2:Y:S01]  /*00b0*/  @!P0 LDG.E R0, desc[UR6][R2.64] ;  /* 0x0000000602008981 */ /* 0x004ea2000c1e1900 */
[----:B------:R-:W0:Y:S01]  /*00c0*/  S2UR UR5, SR_CgaCtaId ;  /* 0x00000000000579c3 */ /* 0x000e220000008800 */
[----:B------:R-:W-:Y:S01]  /*00d0*/  UMOV UR4, 0x400 ;  /* 0x0000040000047882 */ /* 0x000fe20000000000 */
[----:B------:R-:W-:Y:S01]  /*00e0*/  UISETP.GE.U32.AND UP0, UPT, UR8, 0x2, UPT ;  /* 0x000000020800788c */ /* 0x000fe2000bf06070 */
[----:B------:R-:W-:Y:S01]  /*00f0*/  ISETP.NE.AND P0, PT, R6, RZ, PT ;  /* 0x000000ff0600720c */ /* 0x000fe20003f05270 */
[----:B0-----:R-:W-:-:S06]  /*0100*/  ULEA UR4, UR5, UR4, 0x18 ;  /* 0x0000000405047291 */ /* 0x001fcc000f8ec0ff */
[----:B------:R-:W-:-:S05]  /*0110*/  LEA R5, R6, UR4, 0x2 ;  /* 0x0000000406057c11 */ /* 0x000fca000f8e10ff */
[----:B--2---:R0:W-:Y:S01]  /*0120*/  STS [R5], R0 ;  /* 0x0000000005007388 */ /* 0x0041e20000000800 */
[----:B------:R-:W-:Y:S06]  /*0130*/  BAR.SYNC.DEFER_BLOCKING 0x0 ;  /* 0x0000000000007b1d */ /* 0x000fec0000010000 */
[----:B------:R-:W-:Y:S05]  /*0140*/  BRA.U !UP0, `(.L_x_0) ;  /* 0x0000000108387547 */ /* 0x000fea000b800000 */
[----:B0-----:R-:W-:-:S07]  /*0150*/  HFMA2 R0, -RZ, RZ, 0, 5.9604644775390625e-08 ;  /* 0x00000001ff007431 */ /* 0x001fce00000001ff */
.L_x_1:
[----:B------:R-:W-:-:S04]  /*0160*/  IMAD.SHL.U32 R9, R0, 0x2, RZ ;  /* 0x0000000200097824 */ /* 0x000fc800078e00ff */
[----:B------:R-:W-:-:S05]  /*0170*/  IMAD R3, R9, R6, RZ ;  /* 0x0000000609037224 */ /* 0x000fca00078e02ff */
[----:B------:R-:W-:-:S13]  /*0180*/  ISETP.GE.U32.AND P1, PT, R3, UR8, PT ;  /* 0x0000000803007c0c */ /* 0x000fda000bf26070 */
[----:B------:R-:W-:-:S04]  /*0190*/  @!P1 LEA R3, R3, UR4, 0x2 ;  /* 0x0000000403039c11 */ /* 0x000fc8000f8e10ff */
[----:B------:R-:W-:Y:S02]  /*01a0*/  @!P1 LEA R2, R0, R3, 0x2 ;  /* 0x0000000300029211 */ /* 0x000fe400078e10ff */
[----:B------:R-:W-:Y:S04]  /*01b0*/  @!P1 LDS R0, [R3] ;  /* 0x0000000003009984 */ /* 0x000fe80000000800 */
[----:B------:R-:W0:Y:S02]  /*01c0*/  @!P1 LDS R5, [R2] ;  /* 0x0000000002059984 */ /* 0x000e240000000800 */
[----:B0-----:R-:W-:Y:S01]  /*01d0*/  @!P1 FADD R4, R0, R5 ;  /* 0x0000000500049221 */ /* 0x001fe20000000000 */
[----:B------:R-:W-:-:S04]  /*01e0*/  IMAD.MOV.U32 R0, RZ, RZ, R9 ;  /* 0x000000ffff007224 */ /* 0x000fc800078e0009 */
[----:B------:R1:W-:Y:S01]  /*01f0*/  @!P1 STS [R3], R4 ;  /* 0x0000000403009388 */ /* 0x0003e20000000800 */
[----:B------:R-:W-:Y:S01]  /*0200*/  BAR.SYNC.DEFER_BLOCKING 0x0 ;  /* 0x0000000000007b1d */ /* 0x000fe20000010000 */
[----:B------:R-:W-:-:S13]  /*0210*/  ISETP.GE.U32.AND P1, PT, R9, UR8, PT ;  /* 0x0000000809007c0c */ /* 0x000fda000bf26070 */
[----:B-1----:R-:W-:Y:S05]  /*0220*/  @!P1 BRA `(.L_x_1) ;  /* 0xfffffffc00cc9947 */ /* 0x002fea000383ffff */
.L_x_0:
[----:B------:R-:W-:Y:S05]  /*0230*/  @P0 EXIT ;  /* 0x000000000000094d */ /* 0x000fea0003800000 */
[----:B------:R-:W1:Y:S01]  /*0240*/  S2UR UR5, SR_CgaCtaId ;  /* 0x00000000000579c3 */ /* 0x000e620000008800 */
[----:B------:R-:W-:-:S07]  /*0250*/  UMOV UR4, 0x400 ;  /* 0x0000040000047882 */ /* 0x000fce0000000000 */
[----:B------:R-:W2:Y:S01]  /*0260*/  LDC.64 R2, c[0x0][0x388] ;  /* 0x0000e200ff027b82 */ /* 0x000ea20000000a00 */
[----:B-1----:R-:W-:Y:S01]  /*0270*/  ULEA UR4, UR5, UR4, 0x18 ;  /* 0x0000000405047291 */ /* 0x002fe2000f8ec0ff */
[----:B--2---:R-:W-:-:S08]  /*0280*/  IMAD.WIDE.U32 R2, R7, 0x4, R2 ;  /* 0x0000000407027825 */ /* 0x004fd000078e0002 */
[----:B0-----:R-:W0:Y:S04]  /*0290*/  LDS R5, [UR4] ;  /* 0x00000004ff057984 */ /* 0x001e280008000800 */
[----:B0-----:R-:W-:Y:S01]  /*02a0*/  STG.E desc[UR6][R2.64], R5 ;  /* 0x0000000502007986 */ /* 0x001fe2000c101906 */
[----:B------:R-:W-:Y:S05]  /*02b0*/  EXIT ;  /* 0x000000000000794d */ /* 0x000fea0003800000 */
.L_x_2:
[----:B------:R-:W-:-:S00]  /*02c0*/  BRA `(.L_x_2) ;  /* 0xfffffffc00fc7947 */ /* 0x000fc0000383ffff */
[----:B------:R-:W-:-:S00]  /*02d0*/  NOP ;  /* 0x0000000000007918 */ /* 0x000fc00000000000 */
        /* <DEDUP_REMOVED lines=10> */
.L_x_3:


//--------------------- .nv.shared._Z8reduceV2PfS_i --------------------------
	.section	.nv.shared._Z8reduceV2PfS_i,"aw",@nobits
	.sectionflags	@""
	.align	16
	.zero		1024


//--------------------- .nv.shared.reserved.0     --------------------------
	.section	.nv.shared.reserved.0,"aw",@nobits
	.weak		__nv_reservedSMEM_offset_0_alias
	.size		__nv_reservedSMEM_offset_0_alias, 0, 64
	.other		__nv_reservedSMEM_offset_0_alias,@"STO_CUDA_RESERVED_SHARED STV_DEFAULT"
__nv_reservedSMEM_offset_0_alias:
	.zero		0
	.zero		64


//--------------------- .nv.constant0._Z8reduceV2PfS_i --------------------------
	.section	.nv.constant0._Z8reduceV2PfS_i,"a",@progbits
	.sectionflags	@""
	.align	4
.nv.constant0._Z8reduceV2PfS_i:
	.zero		916


//--------------------- SYMBOLS --------------------------

	.type		.nv.reservedSmem.offset0,@object
	.size		.nv.reservedSmem.offset0,0x4
	.type		.nv.reservedSmem.cap,@object
	.size		.nv.reservedSmem.cap,0x4
